	.headerflags	@"EF_CUDA_TEXMODE_UNIFIED EF_CUDA_64BIT_ADDRESS EF_CUDA_ACCELERATORS EF_CUDA_SM90 EF_CUDA_VIRTUAL_SM(EF_CUDA_SM90)"
	.elftype	@"ET_EXEC"


//--------------------- .nv.info                  --------------------------
	.section	.nv.info,"",@"SHT_CUDA_INFO"
	.align	4


	//----- nvinfo : EIATTR_REGCOUNT
	.align		4
        /*0000*/ 	.byte	0x04, 0x2f
        /*0002*/ 	.short	(.L_1 - .L_0)
	.align		4
.L_0:
        /*0004*/ 	.word	index@(triton_poi_fused_4)
        /*0008*/ 	.word	0x0000001e


	//----- nvinfo : EIATTR_MIN_STACK_SIZE
	.align		4
.L_1:
        /*000c*/ 	.byte	0x04, 0x12
        /*000e*/ 	.short	(.L_3 - .L_2)
	.align		4
.L_2:
        /*0010*/ 	.word	index@(triton_poi_fused_4)
        /*0014*/ 	.word	0x00000000


	//----- nvinfo : EIATTR_FRAME_SIZE
	.align		4
.L_3:
        /*0018*/ 	.byte	0x04, 0x11
        /*001a*/ 	.short	(.L_5 - .L_4)
	.align		4
.L_4:
        /*001c*/ 	.word	index@(triton_poi_fused_4)
        /*0020*/ 	.word	0x00000000


	//----- nvinfo : EIATTR_MIN_STACK_SIZE
	.align		4
.L_5:
        /*0024*/ 	.byte	0x04, 0x12
        /*0026*/ 	.short	(.L_7 - .L_6)
	.align		4
.L_6:
        /*0028*/ 	.word	index@(triton_poi_fused_4)
        /*002c*/ 	.word	0x00000000
.L_7:


//--------------------- .nv.info.triton_poi_fused_4 --------------------------
	.section	.nv.info.triton_poi_fused_4,"",@"SHT_CUDA_INFO"
	.sectionflags	@""
	.align	4


	//----- nvinfo : EIATTR_CUDA_API_VERSION
	.align		4
        /*0000*/ 	.byte	0x04, 0x37
        /*0002*/ 	.short	(.L_9 - .L_8)
.L_8:
        /*0004*/ 	.word	0x0000007c


	//----- nvinfo : EIATTR_KPARAM_INFO
	.align		4
.L_9:
        /*0008*/ 	.byte	0x04, 0x17
        /*000a*/ 	.short	(.L_11 - .L_10)
.L_10:
        /*000c*/ 	.word	0x00000000
        /*0010*/ 	.short	0x0003
        /*0012*/ 	.short	0x0014
        /*0014*/ 	.byte	0x00, 0xf0, 0x11, 0x00


	//----- nvinfo : EIATTR_KPARAM_INFO
	.align		4
.L_11:
        /*0018*/ 	.byte	0x04, 0x17
        /*001a*/ 	.short	(.L_13 - .L_12)
.L_12:
        /*001c*/ 	.word	0x00000000
        /*0020*/ 	.short	0x0002
        /*0022*/ 	.short	0x0010
        /*0024*/ 	.byte	0x00, 0xf0, 0x11, 0x00


	//----- nvinfo : EIATTR_KPARAM_INFO
	.align		4
.L_13:
        /*0028*/ 	.byte	0x04, 0x17
        /*002a*/ 	.short	(.L_15 - .L_14)
.L_14:
        /*002c*/ 	.word	0x00000000
        /*0030*/ 	.short	0x0001
        /*0032*/ 	.short	0x0008
        /*0034*/ 	.byte	0x00, 0xf4, 0x21, 0x00


	//----- nvinfo : EIATTR_KPARAM_INFO
	.align		4
.L_15:
        /*0038*/ 	.byte	0x04, 0x17
        /*003a*/ 	.short	(.L_17 - .L_16)
.L_16:
        /*003c*/ 	.word	0x00000000
        /*0040*/ 	.short	0x0000
        /*0042*/ 	.short	0x0000
        /*0044*/ 	.byte	0x00, 0xf4, 0x21, 0x00


	//----- nvinfo : EIATTR_SPARSE_MMA_MASK
	.align		4
.L_17:
        /*0048*/ 	.byte	0x03, 0x50
        /*004a*/ 	.short	0x0000


	//----- nvinfo : EIATTR_MAXREG_COUNT
	.align		4
        /*004c*/ 	.byte	0x03, 0x1b
        /*004e*/ 	.short	0x00ff


	//----- nvinfo : EIATTR_EXIT_INSTR_OFFSETS
	.align		4
        /*0050*/ 	.byte	0x04, 0x1c
        /*0052*/ 	.short	(.L_19 - .L_18)


	//   ....[0]....
.L_18:
        /*0054*/ 	.word	0x00000900


	//   ....[1]....
        /*0058*/ 	.word	0x000009a0


	//----- nvinfo : EIATTR_REQNTID
	.align		4
.L_19:
        /*005c*/ 	.byte	0x04, 0x10
        /*005e*/ 	.short	(.L_21 - .L_20)
.L_20:
        /*0060*/ 	.word	0x00000080
        /*0064*/ 	.word	0x00000001
        /*0068*/ 	.word	0x00000001


	//----- nvinfo : EIATTR_CBANK_PARAM_SIZE
	.align		4
.L_21:
        /*006c*/ 	.byte	0x03, 0x19
        /*006e*/ 	.short	0x0018


	//----- nvinfo : EIATTR_PARAM_CBANK
	.align		4
        /*0070*/ 	.byte	0x04, 0x0a
        /*0072*/ 	.short	(.L_23 - .L_22)
	.align		4
.L_22:
        /*0074*/ 	.word	index@(.nv.constant0.triton_poi_fused_4)
        /*0078*/ 	.short	0x0210
        /*007a*/ 	.short	0x0018


	//----- nvinfo : EIATTR_SW_WAR
	.align		4
.L_23:
        /*007c*/ 	.byte	0x04, 0x36
        /*007e*/ 	.short	(.L_25 - .L_24)
.L_24:
        /*0080*/ 	.word	0x00000008
.L_25:


//--------------------- .nv.callgraph             --------------------------
	.section	.nv.callgraph,"",@"SHT_CUDA_CALLGRAPH"
	.align	4
	.sectionentsize	8
	.align		4
        /*0000*/ 	.word	0x00000000
	.align		4
        /*0004*/ 	.word	0xffffffff
	.align		4
        /*0008*/ 	.word	0x00000000
	.align		4
        /*000c*/ 	.word	0xfffffffe
	.align		4
        /*0010*/ 	.word	0x00000000
	.align		4
        /*0014*/ 	.word	0xfffffffd
	.align		4
        /*0018*/ 	.word	0x00000000
	.align		4
        /*001c*/ 	.word	0xfffffffc


//--------------------- .text.triton_poi_fused_4  --------------------------
	.section	.text.triton_poi_fused_4,"ax",@progbits
	.sectionflags	@"SHF_BARRIERS=1"
	.align	128
        .global         triton_poi_fused_4
        .type           triton_poi_fused_4,@function
        .size           triton_poi_fused_4,(.L_x_1 - triton_poi_fused_4)
        .other          triton_poi_fused_4,@"STO_CUDA_ENTRY STV_DEFAULT"
triton_poi_fused_4:
.text.triton_poi_fused_4:
[----:B------:R-:W0:Y:S01]  /*0000*/  LDC R1, c[0x0][0x28] ;  /* 0x00000a00ff017b82 */ /* 0x000e220000000800 */
[----:B------:R-:W1:Y:S07]  /*0010*/  S2R R0, SR_TID.X ;  /* 0x0000000000007919 */ /* 0x000e6e0000002100 */
[----:B------:R-:W2:Y:S01]  /*0020*/  S2UR UR4, SR_CTAID.Y ;  /* 0x00000000000479c3 */ /* 0x000ea20000002600 */
[----:B------:R-:W-:Y:S02]  /*0030*/  CS2R R8, SRZ ;  /* 0x0000000000087805 */ /* 0x000fe4000001ff00 */
[----:B------:R-:W-:Y:S01]  /*0040*/  CS2R R10, SRZ ;  /* 0x00000000000a7805 */ /* 0x000fe2000001ff00 */
[----:B------:R-:W3:Y:S01]  /*0050*/  S2R R3, SR_CTAID.X ;  /* 0x0000000000037919 */ /* 0x000ee20000002500 */
[----:B------:R-:W-:-:S03]  /*0060*/  ULDC.64 UR8, c[0x0][0x208] ;  /* 0x0000820000087ab9 */ /* 0x000fc60000000a00 */
[----:B------:R-:W4:Y:S01]  /*0070*/  LDC.64 R4, c[0x0][0x210] ;  /* 0x00008400ff047b82 */ /* 0x000f220000000a00 */
[----:B--2---:R-:W-:Y:S01]  /*0080*/  USHF.L.U32 UR4, UR4, 0x4, URZ ;  /* 0x0000000404047899 */ /* 0x004fe2000800063f */
[----:B-1----:R-:W-:Y:S01]  /*0090*/  SHF.R.U32.HI R2, RZ, 0x4, R0 ;  /* 0x00000004ff027819 */ /* 0x002fe20000011600 */
[----:B------:R-:W-:-:S03]  /*00a0*/  IMAD.SHL.U32 R6, R0, 0x4, RZ ;  /* 0x0000000400067824 */ /* 0x000fc600078e00ff */
[----:B------:R-:W-:Y:S01]  /*00b0*/  SGXT.U32 R2, R2, 0x3 ;  /* 0x000000030202781a */ /* 0x000fe20000000000 */
[----:B---3--:R-:W-:-:S03]  /*00c0*/  IMAD.SHL.U32 R3, R3, 0x40, RZ ;  /* 0x0000004003037824 */ /* 0x008fc600078e00ff */
[----:B------:R-:W-:Y:S02]  /*00d0*/  LOP3.LUT R2, R2, UR4, RZ, 0xfc, !PT ;  /* 0x0000000402027c12 */ /* 0x000fe4000f8efcff */
[----:B------:R-:W-:Y:S02]  /*00e0*/  LOP3.LUT R7, R3, 0x3c, R6, 0xf8, !PT ;  /* 0x0000003c03077812 */ /* 0x000fe400078ef806 */
[----:B------:R-:W-:-:S03]  /*00f0*/  ISETP.GE.AND P0, PT, R2, 0xc, PT ;  /* 0x0000000c0200780c */ /* 0x000fc60003f06270 */
[C---:B------:R-:W-:Y:S01]  /*0100*/  IMAD R13, R2.reuse, 0x1000, R7 ;  /* 0x00001000020d7824 */ /* 0x040fe200078e0207 */
[----:B------:R-:W-:-:S03]  /*0110*/  LOP3.LUT R2, R2, 0x8, RZ, 0xfc, !PT ;  /* 0x0000000802027812 */ /* 0x000fc600078efcff */
[----:B----4-:R-:W-:Y:S01]  /*0120*/  IMAD.WIDE R12, R13, 0x4, R4 ;  /* 0x000000040d0c7825 */ /* 0x010fe200078e0204 */
[----:B------:R-:W-:-:S03]  /*0130*/  ISETP.GE.AND P1, PT, R2, 0xc, PT ;  /* 0x0000000c0200780c */ /* 0x000fc60003f26270 */
[----:B------:R-:W-:Y:S02]  /*0140*/  IMAD R15, R2, 0x1000, R7 ;  /* 0x00001000020f7824 */ /* 0x000fe400078e0207 */
[----:B------:R1:W2:Y:S01]  /*0150*/  @!P0 LDG.E.EL.128 R8, desc[UR8][R12.64] ;  /* 0x000000080c088981 */ /* 0x0002a2000c2e1d00 */
[----:B------:R-:W-:Y:S01]  /*0160*/  CS2R R6, SRZ ;  /* 0x0000000000067805 */ /* 0x000fe2000001ff00 */
[----:B------:R-:W-:Y:S01]  /*0170*/  IMAD.WIDE R14, R15, 0x4, R4 ;  /* 0x000000040f0e7825 */ /* 0x000fe200078e0204 */
[----:B------:R-:W-:-:S06]  /*0180*/  CS2R R4, SRZ ;  /* 0x0000000000047805 */ /* 0x000fcc000001ff00 */
[----:B------:R3:W4:Y:S01]  /*0190*/  @!P1 LDG.E.EL.128 R4, desc[UR8][R14.64] ;  /* 0x000000080e049981 */ /* 0x000722000c2e1d00 */
[----:B------:R-:W5:Y:S01]  /*01a0*/  S2UR UR6, SR_CgaCtaId ;  /* 0x00000000000679c3 */ /* 0x000f620000008800 */
[----:B------:R-:W-:Y:S01]  /*01b0*/  UMOV UR5, 0x400 ;  /* 0x0000040000057882 */ /* 0x000fe20000000000 */
[----:B------:R-:W-:Y:S01]  /*01c0*/  UISETP.GE.AND UP0, UPT, UR4, URZ, UPT ;  /* 0x0000003f0400728c */ /* 0x000fe2000bf06270 */
[----:B------:R-:W1:Y:S01]  /*01d0*/  S2R R16, SR_TID.X ;  /* 0x0000000000107919 */ /* 0x000e620000002100 */
[----:B-----5:R-:W-:Y:S01]  /*01e0*/  UPRMT UR5, UR6, 0x654, UR5 ;  /* 0x0000065406057896 */ /* 0x020fe20008000005 */
[C---:B01----:R-:W-:Y:S01]  /*01f0*/  IMAD.SHL.U32 R19, R16.reuse, 0x4, RZ ;  /* 0x0000000410137824 */ /* 0x043fe200078e00ff */
[----:B------:R-:W-:-:S04]  /*0200*/  LOP3.LUT R17, R16, 0x40, RZ, 0xc0, !PT ;  /* 0x0000004010117812 */ /* 0x000fc800078ec0ff */
[----:B------:R-:W-:-:S04]  /*0210*/  LOP3.LUT R2, R19, 0xc0, RZ, 0xc0, !PT ;  /* 0x000000c013027812 */ /* 0x000fc800078ec0ff */
[----:B------:R-:W-:Y:S02]  /*0220*/  LEA R12, R17, R2, 0x2 ;  /* 0x00000002110c7211 */ /* 0x000fe400078e10ff */
[--C-:B------:R-:W-:Y:S02]  /*0230*/  SHF.R.U32.HI R2, RZ, 0x4, R0.reuse ;  /* 0x00000004ff027819 */ /* 0x100fe40000011600 */
[----:B------:R-:W-:Y:S02]  /*0240*/  LOP3.LUT R24, R12, 0x3c, R19, 0xf8, !PT ;  /* 0x0000003c0c187812 */ /* 0x000fe400078ef813 */
[----:B------:R-:W-:Y:S02]  /*0250*/  LEA.HI R13, R12, UR5, RZ, 0x1c ;  /* 0x000000050c0d7c11 */ /* 0x000fe4000f8fe0ff */
[----:B------:R-:W-:Y:S02]  /*0260*/  LOP3.LUT R12, R3, 0x3f, R0, 0xf8, !PT ;  /* 0x0000003f030c7812 */ /* 0x000fe400078ef800 */
[----:B------:R-:W-:Y:S01]  /*0270*/  SHF.R.U32.HI R3, RZ, 0x6, R0 ;  /* 0x00000006ff037819 */ /* 0x000fe20000011600 */
[----:B------:R-:W-:Y:S01]  /*0280*/  IMAD R24, R24, 0x4, R13 ;  /* 0x0000000418187824 */ /* 0x000fe200078e020d */
[----:B------:R-:W-:-:S02]  /*0290*/  LOP3.LUT R0, R16, 0x7f, RZ, 0xc0, !PT ;  /* 0x0000007f10007812 */ /* 0x000fc400078ec0ff */
[----:B------:R-:W-:Y:S02]  /*02a0*/  SGXT.U32 R13, R3, 0x1 ;  /* 0x00000001030d781a */ /* 0x000fe40000000000 */
[C---:B------:R-:W-:Y:S02]  /*02b0*/  LOP3.LUT R3, R0.reuse, 0x80, RZ, 0xfc, !PT ;  /* 0x0000008000037812 */ /* 0x040fe400078efcff */
[----:B---3--:R-:W-:Y:S02]  /*02c0*/  LOP3.LUT R14, R0, 0x100, RZ, 0xfc, !PT ;  /* 0x00000100000e7812 */ /* 0x008fe400078efcff */
[----:B------:R-:W-:Y:S02]  /*02d0*/  LOP3.LUT R2, R2, 0x4, RZ, 0xc0, !PT ;  /* 0x0000000402027812 */ /* 0x000fe400078ec0ff */
[----:B------:R-:W-:Y:S02]  /*02e0*/  LOP3.LUT R15, R0, 0x180, RZ, 0xfc, !PT ;  /* 0x00000180000f7812 */ /* 0x000fe400078efcff */
[----:B------:R-:W-:Y:S01]  /*02f0*/  SHF.R.U32.HI R3, RZ, 0x4, R3 ;  /* 0x00000004ff037819 */ /* 0x000fe20000011603 */
[----:B------:R-:W-:Y:S01]  /*0300*/  VIADD R23, R2, UR5 ;  /* 0x0000000502177c36 */ /* 0x000fe20008000000 */
[----:B------:R-:W-:-:S02]  /*0310*/  SHF.R.U32.HI R14, RZ, 0x4, R14 ;  /* 0x00000004ff0e7819 */ /* 0x000fc4000001160e */
[----:B------:R-:W-:Y:S01]  /*0320*/  LOP3.LUT R13, R13, UR4, RZ, 0xfc, !PT ;  /* 0x000000040d0d7c12 */ /* 0x000fe2000f8efcff */
[----:B------:R-:W-:Y:S01]  /*0330*/  IMAD R23, R0, 0x4, R23 ;  /* 0x0000000400177824 */ /* 0x000fe200078e0217 */
[----:B------:R-:W-:Y:S02]  /*0340*/  SHF.R.U32.HI R2, RZ, 0x4, R15 ;  /* 0x00000004ff027819 */ /* 0x000fe4000001160f */
[----:B------:R-:W-:Y:S02]  /*0350*/  LOP3.LUT R15, R3, 0xc, RZ, 0xc0, !PT ;  /* 0x0000000c030f7812 */ /* 0x000fe400078ec0ff */
[----:B------:R-:W-:Y:S01]  /*0360*/  LOP3.LUT R16, R14, 0x14, RZ, 0xc0, !PT ;  /* 0x000000140e107812 */ /* 0x000fe200078ec0ff */
[C---:B------:R-:W-:Y:S01]  /*0370*/  IMAD.HI R14, R13.reuse, 0x55555556, RZ ;  /* 0x555555560d0e7827 */ /* 0x040fe200078e02ff */
[----:B------:R-:W-:Y:S02]  /*0380*/  LOP3.LUT R3, R13, 0x2, RZ, 0xfc, !PT ;  /* 0x000000020d037812 */ /* 0x000fe400078efcff */
[----:B------:R-:W-:Y:S01]  /*0390*/  LOP3.LUT R17, R2, 0x1c, RZ, 0xc0, !PT ;  /* 0x0000001c02117812 */ /* 0x000fe200078ec0ff */
[----:B------:R-:W-:Y:S01]  /*03a0*/  VIADD R21, R16, UR5 ;  /* 0x0000000510157c36 */ /* 0x000fe20008000000 */
[----:B------:R-:W-:Y:S01]  /*03b0*/  LEA.HI R14, R14, R14, RZ, 0x1 ;  /* 0x0000000e0e0e7211 */ /* 0x000fe200078f08ff */
[----:B------:R-:W-:Y:S01]  /*03c0*/  IMAD.HI R16, R3, 0x55555556, RZ ;  /* 0x5555555603107827 */ /* 0x000fe200078e02ff */
[----:B------:R-:W-:-:S02]  /*03d0*/  IADD3 R19, R15, UR5, RZ ;  /* 0x000000050f137c10 */ /* 0x000fc4000fffe0ff */
[----:B------:R-:W-:Y:S01]  /*03e0*/  LEA R21, R0, R21, 0x2 ;  /* 0x0000001500157211 */ /* 0x000fe200078e10ff */
[----:B------:R-:W-:Y:S01]  /*03f0*/  VIADD R15, R17, UR5 ;  /* 0x00000005110f7c36 */ /* 0x000fe20008000000 */
[----:B------:R-:W-:Y:S01]  /*0400*/  LEA.HI R16, R16, R16, RZ, 0x1 ;  /* 0x0000001010107211 */ /* 0x000fe200078f08ff */
[----:B------:R-:W-:Y:S01]  /*0410*/  IMAD R17, R14, -0x3, R13 ;  /* 0xfffffffd0e117824 */ /* 0x000fe200078e020d */
[C---:B------:R-:W-:Y:S01]  /*0420*/  LOP3.LUT R2, R13.reuse, 0x4, RZ, 0xfc, !PT ;  /* 0x000000040d027812 */ /* 0x040fe200078efcff */
[----:B------:R-:W-:Y:S01]  /*0430*/  IMAD R22, R0, 0x4, R19 ;  /* 0x0000000400167824 */ /* 0x000fe200078e0213 */
[----:B------:R-:W-:Y:S01]  /*0440*/  LOP3.LUT R26, R13, 0x6, RZ, 0xfc, !PT ;  /* 0x000000060d1a7812 */ /* 0x000fe200078efcff */
[----:B------:R-:W-:Y:S01]  /*0450*/  IMAD R17, R12, 0x3, R17 ;  /* 0x000000030c117824 */ /* 0x000fe200078e0211 */
[----:B------:R-:W-:Y:S01]  /*0460*/  ISETP.GE.AND P0, PT, R2, 0xc, PT ;  /* 0x0000000c0200780c */ /* 0x000fe20003f06270 */
[----:B------:R-:W-:Y:S01]  /*0470*/  IMAD R19, R16, -0x3, R3 ;  /* 0xfffffffd10137824 */ /* 0x000fe200078e0203 */
[----:B------:R-:W-:Y:S01]  /*0480*/  ISETP.GE.AND P5, PT, R3, 0xc, PT ;  /* 0x0000000c0300780c */ /* 0x000fe20003fa6270 */
[----:B------:R-:W-:Y:S01]  /*0490*/  IMAD R0, R0, 0x4, R15 ;  /* 0x0000000400007824 */ /* 0x000fe200078e020f */
[----:B------:R-:W-:Y:S01]  /*04a0*/  ISETP.GE.AND P4, PT, R13, 0xc, PT ;  /* 0x0000000c0d00780c */ /* 0x000fe20003f86270 */
[----:B------:R-:W-:Y:S01]  /*04b0*/  IMAD R17, R14, 0x3000, R17 ;  /* 0x000030000e117824 */ /* 0x000fe200078e0211 */
[----:B------:R-:W-:Y:S01]  /*04c0*/  ISETP.GE.AND P3, PT, R26, 0xc, PT ;  /* 0x0000000c1a00780c */ /* 0x000fe20003f66270 */
[----:B------:R-:W-:-:S02]  /*04d0*/  IMAD R19, R16, 0x3000, R19 ;  /* 0x0000300010137824 */ /* 0x000fc400078e0213 */
[----:B------:R-:W-:-:S05]  /*04e0*/  IMAD.HI R25, R2, 0x55555556, RZ ;  /* 0x5555555602197827 */ /* 0x000fca00078e02ff */
[----:B------:R-:W-:-:S05]  /*04f0*/  LEA.HI R25, R25, R25, RZ, 0x1 ;  /* 0x0000001919197211 */ /* 0x000fca00078f08ff */
[----:B------:R-:W-:-:S04]  /*0500*/  IMAD R2, R25, -0x3, R2 ;  /* 0xfffffffd19027824 */ /* 0x000fc800078e0202 */
[----:B------:R-:W-:Y:S01]  /*0510*/  IMAD R15, R25, 0x3000, R2 ;  /* 0x00003000190f7824 */ /* 0x000fe200078e0202 */
[----:B------:R-:W-:Y:S01]  /*0520*/  LOP3.LUT R25, R13, 0x8, RZ, 0xfc, !PT ;  /* 0x000000080d197812 */ /* 0x000fe200078efcff */
[----:B------:R-:W-:-:S03]  /*0530*/  IMAD.HI R2, R26, 0x55555556, RZ ;  /* 0x555555561a027827 */ /* 0x000fc600078e02ff */
[----:B------:R-:W-:Y:S01]  /*0540*/  ISETP.GE.AND P2, PT, R25, 0xc, PT ;  /* 0x0000000c1900780c */ /* 0x000fe20003f46270 */
[----:B------:R-:W-:Y:S01]  /*0550*/  IMAD R15, R12, 0x3, R15 ;  /* 0x000000030c0f7824 */ /* 0x000fe200078e020f */
[----:B------:R-:W-:Y:S02]  /*0560*/  LEA.HI R27, R2, R2, RZ, 0x1 ;  /* 0x00000002021b7211 */ /* 0x000fe400078f08ff */
[----:B------:R-:W0:Y:S03]  /*0570*/  LDC.64 R2, c[0x0][0x218] ;  /* 0x00008600ff027b82 */ /* 0x000e260000000a00 */
[----:B------:R-:W-:-:S04]  /*0580*/  IMAD R26, R27, -0x3, R26 ;  /* 0xfffffffd1b1a7824 */ /* 0x000fc800078e021a */
[----:B------:R-:W-:Y:S01]  /*0590*/  IMAD R27, R27, 0x3000, R26 ;  /* 0x000030001b1b7824 */ /* 0x000fe200078e021a */
[----:B--2---:R-:W-:Y:S04]  /*05a0*/  STS [R24], R8 ;  /* 0x0000000818007388 */ /* 0x004fe80000000800 */
[----:B------:R-:W-:Y:S04]  /*05b0*/  STS [R24+0x4], R9 ;  /* 0x0000040918007388 */ /* 0x000fe80000000800 */
[----:B------:R-:W-:Y:S04]  /*05c0*/  STS [R24+0x8], R10 ;  /* 0x0000080a18007388 */ /* 0x000fe80000000800 */
[----:B------:R1:W-:Y:S01]  /*05d0*/  STS [R24+0xc], R11 ;  /* 0x00000c0b18007388 */ /* 0x0003e20000000800 */
[----:B------:R-:W-:Y:S01]  /*05e0*/  BAR.SYNC.DEFER_BLOCKING 0x0 ;  /* 0x0000000000007b1d */ /* 0x000fe20000010000 */
[----:B-1----:R-:W-:-:S04]  /*05f0*/  LOP3.LUT R11, R13, 0xa, RZ, 0xfc, !PT ;  /* 0x0000000a0d0b7812 */ /* 0x002fc800078efcff */
[----:B------:R-:W-:Y:S01]  /*0600*/  ISETP.GE.AND P1, PT, R11, 0xc, PT ;  /* 0x0000000c0b00780c */ /* 0x000fe20003f26270 */
[----:B------:R-:W1:Y:S04]  /*0610*/  LDS R20, [R23] ;  /* 0x0000000017147984 */ /* 0x000e680000000800 */
[----:B------:R-:W2:Y:S04]  /*0620*/  LDS R18, [R22+0x200] ;  /* 0x0002000016127984 */ /* 0x000ea80000000800 */
[----:B------:R-:W3:Y:S04]  /*0630*/  LDS R16, [R21+0x400] ;  /* 0x0004000015107984 */ /* 0x000ee80000000800 */
[----:B------:R-:W5:Y:S01]  /*0640*/  LDS R14, [R0+0x600] ;  /* 0x00060000000e7984 */ /* 0x000f620000000800 */
[----:B------:R-:W-:Y:S06]  /*0650*/  BAR.SYNC.DEFER_BLOCKING 0x0 ;  /* 0x0000000000007b1d */ /* 0x000fec0000010000 */
[----:B----4-:R4:W-:Y:S04]  /*0660*/  STS [R24], R4 ;  /* 0x0000000418007388 */ /* 0x0109e80000000800 */
[----:B------:R0:W-:Y:S04]  /*0670*/  STS [R24+0x4], R5 ;  /* 0x0000040518007388 */ /* 0x0001e80000000800 */
[----:B------:R0:W-:Y:S01]  /*0680*/  STS [R24+0x8], R6 ;  /* 0x0000080618007388 */ /* 0x0001e20000000800 */
[----:B----4-:R-:W-:-:S03]  /*0690*/  LOP3.LUT R4, R13, 0xc, RZ, 0xfc, !PT ;  /* 0x0000000c0d047812 */ /* 0x010fc600078efcff */
[----:B------:R4:W-:Y:S01]  /*06a0*/  STS [R24+0xc], R7 ;  /* 0x00000c0718007388 */ /* 0x0009e20000000800 */
[----:B0-----:R-:W-:Y:S01]  /*06b0*/  IMAD.HI R5, R11, 0x55555556, RZ ;  /* 0x555555560b057827 */ /* 0x001fe200078e02ff */
[----:B------:R-:W-:Y:S03]  /*06c0*/  BAR.SYNC.DEFER_BLOCKING 0x0 ;  /* 0x0000000000007b1d */ /* 0x000fe60000010000 */
[----:B------:R-:W-:-:S04]  /*06d0*/  IMAD.HI R6, R4, 0x55555556, RZ ;  /* 0x5555555604067827 */ /* 0x000fc800078e02ff */
[----:B----4-:R-:W-:-:S04]  /*06e0*/  IMAD.HI R24, R25, 0x55555556, RZ ;  /* 0x5555555619187827 */ /* 0x010fc800078e02ff */
[----:B------:R-:W-:Y:S01]  /*06f0*/  IMAD R7, R12, 0x3, R19 ;  /* 0x000000030c077824 */ /* 0x000fe200078e0213 */
[----:B------:R-:W-:-:S05]  /*0700*/  LEA.HI R24, R24, R24, RZ, 0x1 ;  /* 0x0000001818187211 */ /* 0x000fca00078f08ff */
[----:B------:R-:W-:Y:S01]  /*0710*/  IMAD R25, R24, -0x3, R25 ;  /* 0xfffffffd18197824 */ /* 0x000fe200078e0219 */
[----:B------:R-:W0:Y:S04]  /*0720*/  LDS R8, [R23] ;  /* 0x0000000017087984 */ /* 0x000e280000000800 */
[----:B------:R4:W0:Y:S04]  /*0730*/  LDS R10, [R22+0x200] ;  /* 0x00020000160a7984 */ /* 0x0008280000000800 */
[----:B------:R1:W0:Y:S01]  /*0740*/  LDS R9, [R21+0x400] ;  /* 0x0004000015097984 */ /* 0x0002220000000800 */
[----:B----4-:R-:W-:-:S02]  /*0750*/  LEA.HI R22, R5, R5, RZ, 0x1 ;  /* 0x0000000505167211 */ /* 0x010fc400078f08ff */
[----:B-1----:R-:W-:-:S03]  /*0760*/  LEA.HI R21, R6, R6, RZ, 0x1 ;  /* 0x0000000606157211 */ /* 0x002fc600078f08ff */
[----:B------:R-:W-:Y:S02]  /*0770*/  IMAD R11, R22, -0x3, R11 ;  /* 0xfffffffd160b7824 */ /* 0x000fe400078e020b */
[----:B------:R-:W-:-:S04]  /*0780*/  IMAD.WIDE R6, R7, 0x4, R2 ;  /* 0x0000000407067825 */ /* 0x000fc800078e0202 */
[----:B------:R-:W-:Y:S02]  /*0790*/  IMAD R26, R21, -0x3, R4 ;  /* 0xfffffffd151a7824 */ /* 0x000fe400078e0204 */
[----:B------:R-:W-:-:S04]  /*07a0*/  IMAD.WIDE R4, R17, 0x4, R2 ;  /* 0x0000000411047825 */ /* 0x000fc800078e0202 */
[----:B------:R-:W-:Y:S01]  /*07b0*/  IMAD R17, R24, 0x3000, R25 ;  /* 0x0000300018117824 */ /* 0x000fe200078e0219 */
[----:B------:R1:W-:Y:S01]  /*07c0*/  @!P4 STG.E desc[UR8][R4.64], R20 ;  /* 0x000000140400c986 */ /* 0x0003e2000c101908 */
[----:B------:R-:W-:Y:S01]  /*07d0*/  IMAD R11, R22, 0x3000, R11 ;  /* 0x00003000160b7824 */ /* 0x000fe200078e020b */
[----:B------:R-:W-:Y:S01]  /*07e0*/  PLOP3.LUT P4, PT, PT, PT, UP0, 0x80, 0x0 ;  /* 0x000000000000781c */ /* 0x000fe20003f8f008 */
[----:B------:R-:W-:Y:S01]  /*07f0*/  IMAD R21, R21, 0x3000, R26 ;  /* 0x0000300015157824 */ /* 0x000fe200078e021a */
[----:B--2---:R2:W-:Y:S01]  /*0800*/  @!P5 STG.E desc[UR8][R6.64], R18 ;  /* 0x000000120600d986 */ /* 0x0045e2000c101908 */
[----:B------:R-:W-:Y:S01]  /*0810*/  PLOP3.LUT P5, PT, PT, PT, UP0, 0x40, 0x0 ;  /* 0x000000000000781c */ /* 0x000fe20003fae808 */
[C---:B------:R-:W-:Y:S02]  /*0820*/  IMAD R25, R12.reuse, 0x3, R27 ;  /* 0x000000030c197824 */ /* 0x040fe400078e021b */
[C---:B------:R-:W-:Y:S02]  /*0830*/  IMAD R17, R12.reuse, 0x3, R17 ;  /* 0x000000030c117824 */ /* 0x040fe400078e0211 */
[----:B------:R-:W-:-:S02]  /*0840*/  IMAD R11, R12, 0x3, R11 ;  /* 0x000000030c0b7824 */ /* 0x000fc400078e020b */
[----:B------:R-:W-:Y:S02]  /*0850*/  IMAD R19, R12, 0x3, R21 ;  /* 0x000000030c137824 */ /* 0x000fe400078e0215 */
[----:B------:R-:W-:-:S04]  /*0860*/  IMAD.WIDE R22, R15, 0x4, R2 ;  /* 0x000000040f167825 */ /* 0x000fc800078e0202 */
[--C-:B------:R-:W-:Y:S01]  /*0870*/  IMAD.WIDE R24, R25, 0x4, R2.reuse ;  /* 0x0000000419187825 */ /* 0x100fe200078e0202 */
[----:B---3--:R3:W-:Y:S03]  /*0880*/  @!P0 STG.E desc[UR8][R22.64], R16 ;  /* 0x0000001016008986 */ /* 0x0087e6000c101908 */
[--C-:B-1----:R-:W-:Y:S01]  /*0890*/  IMAD.WIDE R4, R17, 0x4, R2.reuse ;  /* 0x0000000411047825 */ /* 0x102fe200078e0202 */
[----:B-----5:R3:W-:Y:S03]  /*08a0*/  @!P3 STG.E desc[UR8][R24.64], R14 ;  /* 0x0000000e1800b986 */ /* 0x0207e6000c101908 */
[--C-:B--2---:R-:W-:Y:S01]  /*08b0*/  IMAD.WIDE R6, R11, 0x4, R2.reuse ;  /* 0x000000040b067825 */ /* 0x104fe200078e0202 */
[----:B0-----:R3:W-:Y:S03]  /*08c0*/  @!P2 STG.E desc[UR8][R4.64], R8 ;  /* 0x000000080400a986 */ /* 0x0017e6000c101908 */
[----:B------:R-:W-:Y:S01]  /*08d0*/  IMAD.WIDE R18, R19, 0x4, R2 ;  /* 0x0000000413127825 */ /* 0x000fe200078e0202 */
[----:B------:R3:W-:Y:S04]  /*08e0*/  @!P1 STG.E desc[UR8][R6.64], R10 ;  /* 0x0000000a06009986 */ /* 0x0007e8000c101908 */
[----:B------:R3:W-:Y:S01]  /*08f0*/  @!P4 STG.E desc[UR8][R18.64], R9 ;  /* 0x000000091200c986 */ /* 0x0007e2000c101908 */
[----:B------:R-:W-:Y:S05]  /*0900*/  @!P5 EXIT ;  /* 0x000000000000d94d */ /* 0x000fea0003800000 */
[----:B---3--:R-:W0:Y:S01]  /*0910*/  LDS R5, [R0+0x600] ;  /* 0x0006000000057984 */ /* 0x008e220000000800 */
[----:B------:R-:W-:-:S05]  /*0920*/  LOP3.LUT R13, R13, 0xe, RZ, 0xfc, !PT ;  /* 0x0000000e0d0d7812 */ /* 0x000fca00078efcff */
[----:B------:R-:W-:-:S05]  /*0930*/  IMAD.HI R4, R13, 0x55555556, RZ ;  /* 0x555555560d047827 */ /* 0x000fca00078e02ff */
[----:B------:R-:W-:-:S05]  /*0940*/  LEA.HI R4, R4, R4, RZ, 0x1 ;  /* 0x0000000404047211 */ /* 0x000fca00078f08ff */
[----:B------:R-:W-:-:S04]  /*0950*/  IMAD R13, R4, -0x3, R13 ;  /* 0xfffffffd040d7824 */ /* 0x000fc800078e020d */
[----:B------:R-:W-:-:S04]  /*0960*/  IMAD R13, R4, 0x3000, R13 ;  /* 0x00003000040d7824 */ /* 0x000fc800078e020d */
[----:B------:R-:W-:-:S04]  /*0970*/  IMAD R13, R12, 0x3, R13 ;  /* 0x000000030c0d7824 */ /* 0x000fc800078e020d */
[----:B------:R-:W-:-:S05]  /*0980*/  IMAD.WIDE R2, R13, 0x4, R2 ;  /* 0x000000040d027825 */ /* 0x000fca00078e0202 */
[----:B0-----:R-:W-:Y:S01]  /*0990*/  STG.E desc[UR8][R2.64], R5 ;  /* 0x0000000502007986 */ /* 0x001fe2000c101908 */
[----:B------:R-:W-:Y:S05]  /*09a0*/  EXIT ;  /* 0x000000000000794d */ /* 0x000fea0003800000 */
.L_x_0:
[----:B------:R-:W-:-:S00]  /*09b0*/  BRA `(.L_x_0) ;  /* 0xfffffffc00fc7947 */ /* 0x000fc0000383ffff */
[----:B------:R-:W-:-:S00]  /*09c0*/  NOP ;  /* 0x0000000000007918 */ /* 0x000fc00000000000 */
        /* <DEDUP_REMOVED lines=11> */
.L_x_1:


//--------------------- .nv.shared.triton_poi_fused_4 --------------------------
	.section	.nv.shared.triton_poi_fused_4,"aw",@nobits
	.sectionflags	@""
	.align	16
	.zero		1024


//--------------------- .nv.constant0.triton_poi_fused_4 --------------------------
	.section	.nv.constant0.triton_poi_fused_4,"a",@progbits
	.sectionflags	@""
	.align	4
.nv.constant0.triton_poi_fused_4:
	.zero		552
